//
// Generated by NVIDIA NVVM Compiler
//
// Compiler Build ID: CL-36424714
// Cuda compilation tools, release 13.0, V13.0.88
// Based on NVVM 20.0.0
//

.version 9.0
.target sm_100
.address_size 64

	// .globl	_Z2k1PKfS0_Pfii

.visible .entry _Z2k1PKfS0_Pfii(
	.param .u64 .ptr .align 1 _Z2k1PKfS0_Pfii_param_0,
	.param .u64 .ptr .align 1 _Z2k1PKfS0_Pfii_param_1,
	.param .u64 .ptr .align 1 _Z2k1PKfS0_Pfii_param_2,
	.param .u32 _Z2k1PKfS0_Pfii_param_3,
	.param .u32 _Z2k1PKfS0_Pfii_param_4
)
{
	.reg .pred 	%p<10>;
	.reg .b32 	%r<43>;
	.reg .b32 	%f<67>;
	.reg .b64 	%rd<67>;

	ld.param.u64 	%rd14, [_Z2k1PKfS0_Pfii_param_0];
	ld.param.u64 	%rd15, [_Z2k1PKfS0_Pfii_param_1];
	ld.param.u32 	%r18, [_Z2k1PKfS0_Pfii_param_3];
	ld.param.u32 	%r19, [_Z2k1PKfS0_Pfii_param_4];
	cvta.to.global.u64 	%rd1, %rd15;
	cvta.to.global.u64 	%rd2, %rd14;
	mov.u32 	%r20, %ctaid.y;
	mov.u32 	%r21, %ntid.y;
	mov.u32 	%r22, %tid.y;
	mad.lo.s32 	%r1, %r20, %r21, %r22;
	mov.u32 	%r23, %ctaid.x;
	mov.u32 	%r24, %ntid.x;
	mov.u32 	%r25, %tid.x;
	mad.lo.s32 	%r2, %r23, %r24, %r25;
	max.s32 	%r26, %r1, %r2;
	setp.ge.s32 	%p1, %r26, %r18;
	@%p1 bra 	$L__BB0_13;
	mul.lo.s32 	%r3, %r18, %r1;
	mul.lo.s32 	%r28, %r19, %r2;
	rem.s32 	%r4, %r28, %r18;
	and.b32  	%r5, %r18, 7;
	setp.lt.u32 	%p2, %r18, 8;
	mov.f32 	%f66, 0f00000000;
	mov.b32 	%r41, 0;
	@%p2 bra 	$L__BB0_4;
	and.b32  	%r41, %r18, 2147483640;
	neg.s32 	%r39, %r41;
	mul.wide.s32 	%rd16, %r18, 4;
	add.s64 	%rd3, %rd1, %rd16;
	mul.wide.s32 	%rd17, %r18, 8;
	add.s64 	%rd4, %rd1, %rd17;
	mul.wide.s32 	%rd18, %r18, 12;
	add.s64 	%rd5, %rd1, %rd18;
	mul.wide.s32 	%rd19, %r18, 16;
	add.s64 	%rd6, %rd1, %rd19;
	mul.wide.s32 	%rd20, %r18, 20;
	add.s64 	%rd7, %rd1, %rd20;
	mul.wide.s32 	%rd21, %r18, 24;
	add.s64 	%rd8, %rd1, %rd21;
	mul.wide.s32 	%rd22, %r18, 28;
	add.s64 	%rd9, %rd1, %rd22;
	mul.wide.u32 	%rd23, %r3, 4;
	add.s64 	%rd24, %rd23, %rd2;
	add.s64 	%rd66, %rd24, 16;
	mov.f32 	%f66, 0f00000000;
	mov.u32 	%r38, %r4;
$L__BB0_3:
	.pragma "nounroll";
	mul.wide.s32 	%rd25, %r38, 4;
	add.s64 	%rd26, %rd3, %rd25;
	add.s64 	%rd27, %rd4, %rd25;
	add.s64 	%rd28, %rd5, %rd25;
	add.s64 	%rd29, %rd6, %rd25;
	add.s64 	%rd30, %rd7, %rd25;
	add.s64 	%rd31, %rd8, %rd25;
	add.s64 	%rd32, %rd9, %rd25;
	add.s64 	%rd33, %rd1, %rd25;
	ld.global.f32 	%f16, [%rd66+-16];
	ld.global.f32 	%f17, [%rd33];
	fma.rn.f32 	%f18, %f16, %f17, %f66;
	ld.global.f32 	%f19, [%rd66+-12];
	ld.global.f32 	%f20, [%rd26];
	fma.rn.f32 	%f21, %f19, %f20, %f18;
	ld.global.f32 	%f22, [%rd66+-8];
	ld.global.f32 	%f23, [%rd27];
	fma.rn.f32 	%f24, %f22, %f23, %f21;
	ld.global.f32 	%f25, [%rd66+-4];
	ld.global.f32 	%f26, [%rd28];
	fma.rn.f32 	%f27, %f25, %f26, %f24;
	ld.global.f32 	%f28, [%rd66];
	ld.global.f32 	%f29, [%rd29];
	fma.rn.f32 	%f30, %f28, %f29, %f27;
	ld.global.f32 	%f31, [%rd66+4];
	ld.global.f32 	%f32, [%rd30];
	fma.rn.f32 	%f33, %f31, %f32, %f30;
	ld.global.f32 	%f34, [%rd66+8];
	ld.global.f32 	%f35, [%rd31];
	fma.rn.f32 	%f36, %f34, %f35, %f33;
	ld.global.f32 	%f37, [%rd66+12];
	ld.global.f32 	%f38, [%rd32];
	fma.rn.f32 	%f66, %f37, %f38, %f36;
	add.s32 	%r39, %r39, 8;
	shl.b32 	%r29, %r18, 3;
	add.s32 	%r38, %r38, %r29;
	add.s64 	%rd66, %rd66, 32;
	setp.ne.s32 	%p3, %r39, 0;
	@%p3 bra 	$L__BB0_3;
$L__BB0_4:
	setp.eq.s32 	%p4, %r5, 0;
	@%p4 bra 	$L__BB0_12;
	and.b32  	%r13, %r18, 3;
	setp.lt.u32 	%p5, %r5, 4;
	@%p5 bra 	$L__BB0_7;
	add.s32 	%r30, %r41, %r3;
	mul.wide.u32 	%rd34, %r30, 4;
	add.s64 	%rd35, %rd2, %rd34;
	ld.global.f32 	%f40, [%rd35];
	mad.lo.s32 	%r31, %r41, %r18, %r4;
	mul.wide.s32 	%rd36, %r31, 4;
	add.s64 	%rd37, %rd1, %rd36;
	ld.global.f32 	%f41, [%rd37];
	fma.rn.f32 	%f42, %f40, %f41, %f66;
	cvt.u64.u32 	%rd38, %r3;
	cvt.u64.u32 	%rd39, %r41;
	add.s64 	%rd40, %rd39, %rd38;
	shl.b64 	%rd41, %rd40, 2;
	add.s64 	%rd42, %rd2, %rd41;
	ld.global.f32 	%f43, [%rd42+4];
	mul.wide.s32 	%rd43, %r18, 4;
	add.s64 	%rd44, %rd37, %rd43;
	ld.global.f32 	%f44, [%rd44];
	fma.rn.f32 	%f45, %f43, %f44, %f42;
	ld.global.f32 	%f46, [%rd42+8];
	add.s64 	%rd45, %rd44, %rd43;
	ld.global.f32 	%f47, [%rd45];
	fma.rn.f32 	%f48, %f46, %f47, %f45;
	ld.global.f32 	%f49, [%rd42+12];
	add.s64 	%rd46, %rd45, %rd43;
	ld.global.f32 	%f50, [%rd46];
	fma.rn.f32 	%f66, %f49, %f50, %f48;
	add.s32 	%r41, %r41, 4;
$L__BB0_7:
	setp.eq.s32 	%p6, %r13, 0;
	@%p6 bra 	$L__BB0_12;
	setp.eq.s32 	%p7, %r13, 1;
	@%p7 bra 	$L__BB0_10;
	add.s32 	%r32, %r41, %r3;
	mul.wide.u32 	%rd47, %r32, 4;
	add.s64 	%rd48, %rd2, %rd47;
	ld.global.f32 	%f52, [%rd48];
	mad.lo.s32 	%r33, %r41, %r18, %r4;
	mul.wide.s32 	%rd49, %r33, 4;
	add.s64 	%rd50, %rd1, %rd49;
	ld.global.f32 	%f53, [%rd50];
	fma.rn.f32 	%f54, %f52, %f53, %f66;
	cvt.u64.u32 	%rd51, %r3;
	cvt.u64.u32 	%rd52, %r41;
	add.s64 	%rd53, %rd52, %rd51;
	shl.b64 	%rd54, %rd53, 2;
	add.s64 	%rd55, %rd2, %rd54;
	ld.global.f32 	%f55, [%rd55+4];
	mul.wide.s32 	%rd56, %r18, 4;
	add.s64 	%rd57, %rd50, %rd56;
	ld.global.f32 	%f56, [%rd57];
	fma.rn.f32 	%f66, %f55, %f56, %f54;
	add.s32 	%r41, %r41, 2;
$L__BB0_10:
	and.b32  	%r34, %r18, 1;
	setp.eq.b32 	%p8, %r34, 1;
	not.pred 	%p9, %p8;
	@%p9 bra 	$L__BB0_12;
	add.s32 	%r35, %r41, %r3;
	mul.wide.u32 	%rd58, %r35, 4;
	add.s64 	%rd59, %rd2, %rd58;
	ld.global.f32 	%f57, [%rd59];
	mad.lo.s32 	%r36, %r41, %r18, %r4;
	mul.wide.s32 	%rd60, %r36, 4;
	add.s64 	%rd61, %rd1, %rd60;
	ld.global.f32 	%f58, [%rd61];
	fma.rn.f32 	%f66, %f57, %f58, %f66;
$L__BB0_12:
	ld.param.u64 	%rd65, [_Z2k1PKfS0_Pfii_param_2];
	add.s32 	%r37, %r3, %r2;
	cvta.to.global.u64 	%rd62, %rd65;
	mul.wide.s32 	%rd63, %r37, 4;
	add.s64 	%rd64, %rd62, %rd63;
	st.global.f32 	[%rd64], %f66;
$L__BB0_13:
	ret;

}


// ===== COMPILED SASS (sm_100) =====

	.target	sm_100

	.elftype	@"ET_EXEC"


//--------------------- .note.nv.tkinfo           --------------------------
	.section	.note.nv.tkinfo,"",@"SHT_NOTE"
	.sectionflags	@"SHF_NOTE_NV_TKINFO"
	.tkinfo
        /*0018*/ 	.word	0x00000002
        /*0030*/ 	.string	""
        /*0030*/ 	.string	"ptxas"
        /*0030*/ 	.string	"Cuda compilation tools, release 13.0, V13.0.88"
        /*0030*/ 	.string	"Build cuda_13.0.r13.0/compiler.36424714_0"
        /*0030*/ 	.string	"-arch sm_100 -m 64 "



//--------------------- .note.nv.cuinfo           --------------------------
	.section	.note.nv.cuinfo,"",@"SHT_NOTE"
	.sectionflags	@"SHF_NOTE_NV_CUINFO"
        /*0018*/ 	.short	0x0002
        /*001a*/ 	.short	0x0064
        /*001c*/ 	.short	0x0082
	.zero		2


//--------------------- .nv.info                  --------------------------
	.section	.nv.info,"",@"SHT_CUDA_INFO"
	.align	4


	//----- nvinfo : EIATTR_REGCOUNT
	.align		4
        /*0000*/ 	.byte	0x04, 0x2f
        /*0002*/ 	.short	(.L_1 - .L_0)
	.align		4
.L_0:
        /*0004*/ 	.word	index@(_Z2k1PKfS0_Pfii)
        /*0008*/ 	.word	0x0000001e


	//----- nvinfo : EIATTR_FRAME_SIZE
	.align		4
.L_1:
        /*000c*/ 	.byte	0x04, 0x11
        /*000e*/ 	.short	(.L_3 - .L_2)
	.align		4
.L_2:
        /*0010*/ 	.word	index@(_Z2k1PKfS0_Pfii)
        /*0014*/ 	.word	0x00000000


	//----- nvinfo : EIATTR_MIN_STACK_SIZE
	.align		4
.L_3:
        /*0018*/ 	.byte	0x04, 0x12
        /*001a*/ 	.short	(.L_5 - .L_4)
	.align		4
.L_4:
        /*001c*/ 	.word	index@(_Z2k1PKfS0_Pfii)
        /*0020*/ 	.word	0x00000000
.L_5:


//--------------------- .nv.compat                --------------------------
	.section	.nv.compat,"",@"SHT_CUDA_COMPAT_INFO"
	.align	4
        /*0000*/ 	.byte	0x02, 0x09, 0x00, 0x00, 0x02, 0x02, 0x01, 0x00, 0x02, 0x05, 0x05, 0x00, 0x03, 0x07, 0x01, 0x01
        /*0010*/ 	.byte	0x02, 0x03, 0x00, 0x00, 0x02, 0x06, 0x01, 0x00, 0x04, 0x0b, 0x08, 0x00, 0x09, 0x00, 0x00, 0x00
        /*0020*/ 	.byte	0x00, 0x00, 0x00, 0x00


//--------------------- .nv.info._Z2k1PKfS0_Pfii  --------------------------
	.section	.nv.info._Z2k1PKfS0_Pfii,"",@"SHT_CUDA_INFO"
	.sectionflags	@""
	.align	4


	//----- nvinfo : EIATTR_CUDA_API_VERSION
	.align		4
        /*0000*/ 	.byte	0x04, 0x37
        /*0002*/ 	.short	(.L_7 - .L_6)
.L_6:
        /*0004*/ 	.word	0x00000082


	//----- nvinfo : EIATTR_KPARAM_INFO
	.align		4
.L_7:
        /*0008*/ 	.byte	0x04, 0x17
        /*000a*/ 	.short	(.L_9 - .L_8)
.L_8:
        /*000c*/ 	.word	0x00000000
        /*0010*/ 	.short	0x0004
        /*0012*/ 	.short	0x001c
        /*0014*/ 	.byte	0x00, 0xf0, 0x11, 0x00


	//----- nvinfo : EIATTR_KPARAM_INFO
	.align		4
.L_9:
        /*0018*/ 	.byte	0x04, 0x17
        /*001a*/ 	.short	(.L_11 - .L_10)
.L_10:
        /*001c*/ 	.word	0x00000000
        /*0020*/ 	.short	0x0003
        /*0022*/ 	.short	0x0018
        /*0024*/ 	.byte	0x00, 0xf0, 0x11, 0x00


	//----- nvinfo : EIATTR_KPARAM_INFO
	.align		4
.L_11:
        /*0028*/ 	.byte	0x04, 0x17
        /*002a*/ 	.short	(.L_13 - .L_12)
.L_12:
        /*002c*/ 	.word	0x00000000
        /*0030*/ 	.short	0x0002
        /*0032*/ 	.short	0x0010
        /*0034*/ 	.byte	0x00, 0xf5, 0x21, 0x00


	//----- nvinfo : EIATTR_KPARAM_INFO
	.align		4
.L_13:
        /*0038*/ 	.byte	0x04, 0x17
        /*003a*/ 	.short	(.L_15 - .L_14)
.L_14:
        /*003c*/ 	.word	0x00000000
        /*0040*/ 	.short	0x0001
        /*0042*/ 	.short	0x0008
        /*0044*/ 	.byte	0x00, 0xf5, 0x21, 0x00


	//----- nvinfo : EIATTR_KPARAM_INFO
	.align		4
.L_15:
        /*0048*/ 	.byte	0x04, 0x17
        /*004a*/ 	.short	(.L_17 - .L_16)
.L_16:
        /*004c*/ 	.word	0x00000000
        /*0050*/ 	.short	0x0000
        /*0052*/ 	.short	0x0000
        /*0054*/ 	.byte	0x00, 0xf5, 0x21, 0x00


	//----- nvinfo : EIATTR_SPARSE_MMA_MASK
	.align		4
.L_17:
        /*0058*/ 	.byte	0x03, 0x50
        /*005a*/ 	.short	0x0000


	//----- nvinfo : EIATTR_MAXREG_COUNT
	.align		4
        /*005c*/ 	.byte	0x03, 0x1b
        /*005e*/ 	.short	0x00ff


	//----- nvinfo : EIATTR_MERCURY_ISA_VERSION
	.align		4
        /*0060*/ 	.byte	0x03, 0x5f
        /*0062*/ 	.short	0x0101


	//----- nvinfo : EIATTR_VRC_CTA_INIT_COUNT
	.align		4
        /*0064*/ 	.byte	0x02, 0x4a
	.zero		1
	.zero		1


	//----- nvinfo : EIATTR_EXIT_INSTR_OFFSETS
	.align		4
        /*0068*/ 	.byte	0x04, 0x1c
        /*006a*/ 	.short	(.L_19 - .L_18)


	//   ....[0]....
.L_18:
        /*006c*/ 	.word	0x000000c0


	//   ....[1]....
        /*0070*/ 	.word	0x00000c20


	//----- nvinfo : EIATTR_CBANK_PARAM_SIZE
	.align		4
.L_19:
        /*0074*/ 	.byte	0x03, 0x19
        /*0076*/ 	.short	0x0020


	//----- nvinfo : EIATTR_PARAM_CBANK
	.align		4
        /*0078*/ 	.byte	0x04, 0x0a
        /*007a*/ 	.short	(.L_21 - .L_20)
	.align		4
.L_20:
        /*007c*/ 	.word	index@(.nv.constant0._Z2k1PKfS0_Pfii)
        /*0080*/ 	.short	0x0380
        /*0082*/ 	.short	0x0020


	//----- nvinfo : EIATTR_SW_WAR
	.align		4
.L_21:
        /*0084*/ 	.byte	0x04, 0x36
        /*0086*/ 	.short	(.L_23 - .L_22)
.L_22:
        /*0088*/ 	.word	0x00000008
.L_23:


//--------------------- .nv.callgraph             --------------------------
	.section	.nv.callgraph,"",@"SHT_CUDA_CALLGRAPH"
	.align	4
	.sectionentsize	8
	.align		4
        /*0000*/ 	.word	0x00000000
	.align		4
        /*0004*/ 	.word	0xffffffff
	.align		4
        /*0008*/ 	.word	0x00000000
	.align		4
        /*000c*/ 	.word	0xfffffffe
	.align		4
        /*0010*/ 	.word	0x00000000
	.align		4
        /*0014*/ 	.word	0xfffffffd
	.align		4
        /*0018*/ 	.word	0x00000000
	.align		4
        /*001c*/ 	.word	0xfffffffc


//--------------------- .text._Z2k1PKfS0_Pfii     --------------------------
	.section	.text._Z2k1PKfS0_Pfii,"ax",@progbits
	.align	128
        .global         _Z2k1PKfS0_Pfii
        .type           _Z2k1PKfS0_Pfii,@function
        .size           _Z2k1PKfS0_Pfii,(.L_x_5 - _Z2k1PKfS0_Pfii)
        .other          _Z2k1PKfS0_Pfii,@"STO_CUDA_ENTRY STV_DEFAULT"
_Z2k1PKfS0_Pfii:
.text._Z2k1PKfS0_Pfii:
[----:B------:R-:W-:Y:S01]  /*0000*/  LDC R1, c[0x0][0x37c] ;  /* 0x0000df00ff017b82 */ /* 0x000fe20000000800 */
[----:B------:R-:W0:Y:S07]  /*0010*/  S2R R0, SR_TID.Y ;  /* 0x0000000000007919 */ /* 0x000e2e0000002200 */
[----:B------:R-:W0:Y:S01]  /*0020*/  LDC R15, c[0x0][0x364] ;  /* 0x0000d900ff0f7b82 */ /* 0x000e220000000800 */
[----:B------:R-:W1:Y:S01]  /*0030*/  LDCU UR18, c[0x0][0x398] ;  /* 0x00007300ff1277ac */ /* 0x000e620008000800 */
[----:B------:R-:W2:Y:S06]  /*0040*/  S2R R3, SR_TID.X ;  /* 0x0000000000037919 */ /* 0x000eac0000002100 */
[----:B------:R-:W0:Y:S08]  /*0050*/  S2UR UR4, SR_CTAID.Y ;  /* 0x00000000000479c3 */ /* 0x000e300000002600 */
[----:B------:R-:W2:Y:S08]  /*0060*/  S2UR UR5, SR_CTAID.X ;  /* 0x00000000000579c3 */ /* 0x000eb00000002500 */
[----:B------:R-:W2:Y:S01]  /*0070*/  LDC R12, c[0x0][0x360] ;  /* 0x0000d800ff0c7b82 */ /* 0x000ea20000000800 */
[----:B0-----:R-:W-:-:S02]  /*0080*/  IMAD R15, R15, UR4, R0 ;  /* 0x000000040f0f7c24 */ /* 0x001fc4000f8e0200 */
[----:B--2---:R-:W-:-:S05]  /*0090*/  IMAD R12, R12, UR5, R3 ;  /* 0x000000050c0c7c24 */ /* 0x004fca000f8e0203 */
[----:B------:R-:W-:-:S04]  /*00a0*/  VIMNMX R0, PT, PT, R15, R12, !PT ;  /* 0x0000000c0f007248 */ /* 0x000fc80007fe0100 */
[----:B-1----:R-:W-:-:S13]  /*00b0*/  ISETP.GE.AND P0, PT, R0, UR18, PT ;  /* 0x0000001200007c0c */ /* 0x002fda000bf06270 */
[----:B------:R-:W-:Y:S05]  /*00c0*/  @P0 EXIT ;  /* 0x000000000000094d */ /* 0x000fea0003800000 */
[----:B------:R-:W-:Y:S01]  /*00d0*/  IABS R6, UR18 ;  /* 0x0000001200067c13 */ /* 0x000fe20008000000 */
[----:B------:R-:W0:Y:S01]  /*00e0*/  LDCU UR4, c[0x0][0x39c] ;  /* 0x00007380ff0477ac */ /* 0x000e220008000800 */
[----:B------:R-:W-:Y:S02]  /*00f0*/  IMAD R15, R15, UR18, RZ ;  /* 0x000000120f0f7c24 */ /* 0x000fe4000f8e02ff */
[----:B------:R-:W1:Y:S01]  /*0100*/  I2F.RP R4, R6 ;  /* 0x0000000600047306 */ /* 0x000e620000209400 */
[----:B------:R-:W-:Y:S01]  /*0110*/  UISETP.GE.U32.AND UP0, UPT, UR18, 0x8, UPT ;  /* 0x000000081200788c */ /* 0x000fe2000bf06070 */
[----:B------:R-:W-:Y:S01]  /*0120*/  IMAD.MOV.U32 R25, RZ, RZ, RZ ;  /* 0x000000ffff197224 */ /* 0x000fe200078e00ff */
[----:B------:R-:W2:Y:S05]  /*0130*/  LDCU.64 UR16, c[0x0][0x358] ;  /* 0x00006b00ff1077ac */ /* 0x000eaa0008000a00 */
[----:B-1----:R-:W1:Y:S01]  /*0140*/  MUFU.RCP R4, R4 ;  /* 0x0000000400047308 */ /* 0x002e620000001000 */
[----:B0-----:R-:W-:Y:S01]  /*0150*/  IMAD R0, R12, UR4, RZ ;  /* 0x000000040c007c24 */ /* 0x001fe2000f8e02ff */
[----:B------:R-:W-:-:S04]  /*0160*/  UMOV UR4, URZ ;  /* 0x000000ff00047c82 */ /* 0x000fc80008000000 */
[----:B------:R-:W-:Y:S02]  /*0170*/  IABS R13, R0 ;  /* 0x00000000000d7213 */ /* 0x000fe40000000000 */
[----:B------:R-:W-:Y:S02]  /*0180*/  ISETP.GE.AND P2, PT, R0, RZ, PT ;  /* 0x000000ff0000720c */ /* 0x000fe40003f46270 */
[----:B-1----:R-:W-:-:S04]  /*0190*/  IADD3 R2, PT, PT, R4, 0xffffffe, RZ ;  /* 0x0ffffffe04027810 */ /* 0x002fc80007ffe0ff */
[----:B------:R0:W1:Y:S02]  /*01a0*/  F2I.FTZ.U32.TRUNC.NTZ R3, R2 ;  /* 0x0000000200037305 */ /* 0x000064000021f000 */
[----:B0-----:R-:W-:Y:S01]  /*01b0*/  HFMA2 R2, -RZ, RZ, 0, 0 ;  /* 0x00000000ff027431 */ /* 0x001fe200000001ff */
[----:B-1----:R-:W-:-:S05]  /*01c0*/  IADD3 R5, PT, PT, RZ, -R3, RZ ;  /* 0x80000003ff057210 */ /* 0x002fca0007ffe0ff */
[----:B------:R-:W-:-:S04]  /*01d0*/  IMAD R5, R5, R6, RZ ;  /* 0x0000000605057224 */ /* 0x000fc800078e02ff */
[----:B------:R-:W-:-:S06]  /*01e0*/  IMAD.HI.U32 R3, R3, R5, R2 ;  /* 0x0000000503037227 */ /* 0x000fcc00078e0002 */
[----:B------:R-:W-:-:S04]  /*01f0*/  IMAD.HI.U32 R3, R3, R13, RZ ;  /* 0x0000000d03037227 */ /* 0x000fc800078e00ff */
[----:B------:R-:W-:-:S04]  /*0200*/  IMAD.MOV R3, RZ, RZ, -R3 ;  /* 0x000000ffff037224 */ /* 0x000fc800078e0a03 */
[----:B------:R-:W-:-:S05]  /*0210*/  IMAD R13, R6, R3, R13 ;  /* 0x00000003060d7224 */ /* 0x000fca00078e020d */
[----:B------:R-:W-:-:S13]  /*0220*/  ISETP.GT.U32.AND P0, PT, R6, R13, PT ;  /* 0x0000000d0600720c */ /* 0x000fda0003f04070 */
[----:B------:R-:W-:Y:S02]  /*0230*/  @!P0 IADD3 R13, PT, PT, R13, -R6, RZ ;  /* 0x800000060d0d8210 */ /* 0x000fe40007ffe0ff */
[----:B------:R-:W-:Y:S02]  /*0240*/  ISETP.NE.AND P0, PT, RZ, UR18, PT ;  /* 0x00000012ff007c0c */ /* 0x000fe4000bf05270 */
[----:B------:R-:W-:-:S13]  /*0250*/  ISETP.GT.U32.AND P1, PT, R6, R13, PT ;  /* 0x0000000d0600720c */ /* 0x000fda0003f24070 */
[----:B------:R-:W-:-:S04]  /*0260*/  @!P1 IADD3 R13, PT, PT, R13, -R6, RZ ;  /* 0x800000060d0d9210 */ /* 0x000fc80007ffe0ff */
[----:B------:R-:W-:Y:S02]  /*0270*/  @!P2 IADD3 R13, PT, PT, -R13, RZ, RZ ;  /* 0x000000ff0d0da210 */ /* 0x000fe40007ffe1ff */
[----:B------:R-:W-:Y:S01]  /*0280*/  @!P0 LOP3.LUT R13, RZ, UR18, RZ, 0x33, !PT ;  /* 0x00000012ff0d8c12 */ /* 0x000fe2000f8e33ff */
[----:B--2---:R-:W-:Y:S06]  /*0290*/  BRA.U !UP0, `(.L_x_0) ;  /* 0x00000005080c7547 */ /* 0x004fec000b800000 */
[----:B------:R-:W0:Y:S01]  /*02a0*/  LDCU.128 UR20, c[0x0][0x380] ;  /* 0x00007000ff1477ac */ /* 0x000e220008000c00 */
[----:B------:R-:W-:Y:S01]  /*02b0*/  IMAD.MOV.U32 R25, RZ, RZ, RZ ;  /* 0x000000ffff197224 */ /* 0x000fe200078e00ff */
[----:B------:R-:W-:Y:S01]  /*02c0*/  MOV R0, R13 ;  /* 0x0000000d00007202 */ /* 0x000fe20000000f00 */
[----:B------:R-:W-:-:S04]  /*02d0*/  ULOP3.LUT UR4, UR18, 0x7ffffff8, URZ, 0xc0, !UPT ;  /* 0x7ffffff812047892 */ /* 0x000fc8000f8ec0ff */
[----:B------:R-:W-:Y:S01]  /*02e0*/  UIADD3 UR5, UPT, UPT, -UR4, URZ, URZ ;  /* 0x000000ff04057290 */ /* 0x000fe2000fffe1ff */
[----:B0-----:R-:W-:Y:S01]  /*02f0*/  MOV R2, UR20 ;  /* 0x0000001400027c02 */ /* 0x001fe20008000f00 */
[----:B------:R-:W-:Y:S01]  /*0300*/  UIMAD.WIDE UR6, UR18, 0xc, UR22 ;  /* 0x0000000c120678a5 */ /* 0x000fe2000f8e0216 */
[----:B------:R-:W-:Y:S01]  /*0310*/  MOV R3, UR21 ;  /* 0x0000001500037c02 */ /* 0x000fe20008000f00 */
[----:B------:R-:W-:Y:S02]  /*0320*/  UIMAD.WIDE UR8, UR18, 0x10, UR22 ;  /* 0x00000010120878a5 */ /* 0x000fe4000f8e0216 */
[----:B------:R-:W-:Y:S01]  /*0330*/  UIMAD.WIDE UR10, UR18, 0x14, UR22 ;  /* 0x00000014120a78a5 */ /* 0x000fe2000f8e0216 */
[----:B------:R-:W-:Y:S01]  /*0340*/  IMAD.WIDE.U32 R2, R15, 0x4, R2 ;  /* 0x000000040f027825 */ /* 0x000fe200078e0002 */
[----:B------:R-:W-:Y:S02]  /*0350*/  UIMAD.WIDE UR12, UR18, 0x18, UR22 ;  /* 0x00000018120c78a5 */ /* 0x000fe4000f8e0216 */
[----:B------:R-:W-:Y:S01]  /*0360*/  UIMAD.WIDE UR14, UR18, 0x1c, UR22 ;  /* 0x0000001c120e78a5 */ /* 0x000fe2000f8e0216 */
[----:B------:R-:W-:-:S04]  /*0370*/  IADD3 R6, P0, PT, R2, 0x10, RZ ;  /* 0x0000001002067810 */ /* 0x000fc80007f1e0ff */
[----:B------:R-:W-:-:S09]  /*0380*/  IADD3.X R7, PT, PT, RZ, R3, RZ, P0, !PT ;  /* 0x00000003ff077210 */ /* 0x000fd200007fe4ff */
.L_x_1:
[----:B------:R-:W-:Y:S01]  /*0390*/  HFMA2 R3, -RZ, RZ, 0, 2.384185791015625e-07 ;  /* 0x00000004ff037431 */ /* 0x000fe200000001ff */
[----:B------:R-:W-:Y:S02]  /*03a0*/  UIMAD.WIDE UR24, UR18, 0x4, UR22 ;  /* 0x00000004121878a5 */ /* 0x000fe4000f8e0216 */
[----:B------:R-:W-:Y:S01]  /*03b0*/  UIMAD.WIDE UR20, UR18, 0x8, UR22 ;  /* 0x00000008121478a5 */ /* 0x000fe2000f8e0216 */
[----:B------:R-:W-:-:S03]  /*03c0*/  HFMA2 R11, -RZ, RZ, 0, 2.384185791015625e-07 ;  /* 0x00000004ff0b7431 */ /* 0x000fc600000001ff */
[----:B------:R-:W-:Y:S01]  /*03d0*/  MOV R26, UR24 ;  /* 0x00000018001a7c02 */ /* 0x000fe20008000f00 */
[----:B------:R-:W-:Y:S01]  /*03e0*/  IMAD.U32 R27, RZ, RZ, UR25 ;  /* 0x00000019ff1b7e24 */ /* 0x000fe2000f8e00ff */
[----:B------:R-:W-:Y:S01]  /*03f0*/  MOV R4, UR20 ;  /* 0x0000001400047c02 */ /* 0x000fe20008000f00 */
[----:B------:R-:W-:Y:S01]  /*0400*/  IMAD.WIDE R2, R0, R3, UR22 ;  /* 0x0000001600027e25 */ /* 0x000fe2000f8e0203 */
[----:B------:R-:W-:-:S04]  /*0410*/  MOV R5, UR21 ;  /* 0x0000001500057c02 */ /* 0x000fc80008000f00 */
[----:B------:R0:W2:Y:S01]  /*0420*/  LDG.E R23, desc[UR16][R2.64] ;  /* 0x0000001002177981 */ /* 0x0000a2000c1e1900 */
[----:B------:R-:W-:-:S04]  /*0430*/  IMAD.WIDE R26, R0, 0x4, R26 ;  /* 0x00000004001a7825 */ /* 0x000fc800078e021a */
[C---:B------:R-:W-:Y:S01]  /*0440*/  IMAD.WIDE R8, R0.reuse, 0x4, R4 ;  /* 0x0000000400087825 */ /* 0x040fe200078e0204 */
[----:B------:R1:W3:Y:S01]  /*0450*/  LDG.E R21, desc[UR16][R26.64] ;  /* 0x000000101a157981 */ /* 0x0002e2000c1e1900 */
[----:B0-----:R-:W-:Y:S02]  /*0460*/  MOV R2, R6 ;  /* 0x0000000600027202 */ /* 0x001fe40000000f00 */
[----:B------:R-:W-:Y:S02]  /*0470*/  IMAD.MOV.U32 R3, RZ, RZ, R7 ;  /* 0x000000ffff037224 */ /* 0x000fe400078e0007 */
[----:B------:R-:W-:Y:S01]  /*0480*/  HFMA2 R7, -RZ, RZ, 0, 2.384185791015625e-07 ;  /* 0x00000004ff077431 */ /* 0x000fe200000001ff */
[----:B------:R-:W-:Y:S01]  /*0490*/  MOV R5, 0x4 ;  /* 0x0000000400057802 */ /* 0x000fe20000000f00 */
[C---:B------:R-:W-:Y:S01]  /*04a0*/  IMAD.WIDE R10, R0.reuse, R11, UR6 ;  /* 0x00000006000a7e25 */ /* 0x040fe2000f8e020b */
[----:B------:R0:W4:Y:S04]  /*04b0*/  LDG.E R19, desc[UR16][R8.64] ;  /* 0x0000001008137981 */ /* 0x000128000c1e1900 */
[----:B------:R-:W2:Y:S04]  /*04c0*/  LDG.E R20, desc[UR16][R2.64+-0x10] ;  /* 0xfffff01002147981 */ /* 0x000ea8000c1e1900 */
[----:B------:R-:W3:Y:S01]  /*04d0*/  LDG.E R18, desc[UR16][R2.64+-0xc] ;  /* 0xfffff41002127981 */ /* 0x000ee2000c1e1900 */
[----:B------:R-:W-:-:S03]  /*04e0*/  IMAD.WIDE R4, R0, R5, UR8 ;  /* 0x0000000800047e25 */ /* 0x000fc6000f8e0205 */
[----:B------:R-:W4:Y:S01]  /*04f0*/  LDG.E R16, desc[UR16][R2.64+-0x8] ;  /* 0xfffff81002107981 */ /* 0x000f22000c1e1900 */
[----:B------:R-:W-:-:S03]  /*0500*/  IMAD.WIDE R6, R0, R7, UR10 ;  /* 0x0000000a00067e25 */ /* 0x000fc6000f8e0207 */
[----:B------:R5:W4:Y:S01]  /*0510*/  LDG.E R17, desc[UR16][R10.64] ;  /* 0x000000100a117981 */ /* 0x000b22000c1e1900 */
[----:B-1----:R-:W-:-:S03]  /*0520*/  IMAD.MOV.U32 R27, RZ, RZ, 0x4 ;  /* 0x00000004ff1b7424 */ /* 0x002fc600078e00ff */
[----:B------:R-:W4:Y:S01]  /*0530*/  LDG.E R14, desc[UR16][R2.64+-0x4] ;  /* 0xfffffc10020e7981 */ /* 0x000f22000c1e1900 */
[----:B0-----:R-:W-:-:S03]  /*0540*/  IMAD.WIDE R8, R0, R27, UR12 ;  /* 0x0000000c00087e25 */ /* 0x001fc6000f8e021b */
[----:B------:R-:W4:Y:S04]  /*0550*/  LDG.E R5, desc[UR16][R4.64] ;  /* 0x0000001004057981 */ /* 0x000f28000c1e1900 */
[----:B------:R-:W4:Y:S01]  /*0560*/  LDG.E R22, desc[UR16][R2.64] ;  /* 0x0000001002167981 */ /* 0x000f22000c1e1900 */
[----:B-----5:R-:W-:-:S03]  /*0570*/  IMAD.WIDE R10, R0, R27, UR14 ;  /* 0x0000000e000a7e25 */ /* 0x020fc6000f8e021b */
[----:B------:R0:W5:Y:S04]  /*0580*/  LDG.E R7, desc[UR16][R6.64] ;  /* 0x0000001006077981 */ /* 0x000168000c1e1900 */
[----:B------:R-:W5:Y:S04]  /*0590*/  LDG.E R24, desc[UR16][R2.64+0x4] ;  /* 0x0000041002187981 */ /* 0x000f68000c1e1900 */
[----:B------:R-:W5:Y:S04]  /*05a0*/  LDG.E R9, desc[UR16][R8.64] ;  /* 0x0000001008097981 */ /* 0x000f68000c1e1900 */
[----:B------:R-:W5:Y:S04]  /*05b0*/  LDG.E R26, desc[UR16][R2.64+0x8] ;  /* 0x00000810021a7981 */ /* 0x000f68000c1e1900 */
[----:B------:R-:W5:Y:S04]  /*05c0*/  LDG.E R10, desc[UR16][R10.64] ;  /* 0x000000100a0a7981 */ /* 0x000f68000c1e1900 */
[----:B------:R-:W5:Y:S01]  /*05d0*/  LDG.E R27, desc[UR16][R2.64+0xc] ;  /* 0x00000c10021b7981 */ /* 0x000f62000c1e1900 */
[----:B------:R-:W-:-:S04]  /*05e0*/  UIADD3 UR5, UPT, UPT, UR5, 0x8, URZ ;  /* 0x0000000805057890 */ /* 0x000fc8000fffe0ff */
[----:B------:R-:W-:Y:S01]  /*05f0*/  UISETP.NE.AND UP0, UPT, UR5, URZ, UPT ;  /* 0x000000ff0500728c */ /* 0x000fe2000bf05270 */
[----:B0-----:R-:W-:Y:S01]  /*0600*/  IADD3 R6, P0, PT, R2, 0x20, RZ ;  /* 0x0000002002067810 */ /* 0x001fe20007f1e0ff */
[----:B--2---:R-:W-:-:S04]  /*0610*/  FFMA R23, R20, R23, R25 ;  /* 0x0000001714177223 */ /* 0x004fc80000000019 */
[----:B---3--:R-:W-:-:S04]  /*0620*/  FFMA R21, R18, R21, R23 ;  /* 0x0000001512157223 */ /* 0x008fc80000000017 */
[----:B----4-:R-:W-:-:S04]  /*0630*/  FFMA R19, R16, R19, R21 ;  /* 0x0000001310137223 */ /* 0x010fc80000000015 */
[----:B------:R-:W-:-:S04]  /*0640*/  FFMA R17, R14, R17, R19 ;  /* 0x000000110e117223 */ /* 0x000fc80000000013 */
[----:B------:R-:W-:-:S04]  /*0650*/  FFMA R5, R22, R5, R17 ;  /* 0x0000000516057223 */ /* 0x000fc80000000011 */
[----:B-----5:R-:W-:Y:S01]  /*0660*/  FFMA R5, R24, R7, R5 ;  /* 0x0000000718057223 */ /* 0x020fe20000000005 */
[----:B------:R-:W-:-:S03]  /*0670*/  IADD3.X R7, PT, PT, RZ, R3, RZ, P0, !PT ;  /* 0x00000003ff077210 */ /* 0x000fc600007fe4ff */
[----:B------:R-:W-:Y:S01]  /*0680*/  FFMA R26, R26, R9, R5 ;  /* 0x000000091a1a7223 */ /* 0x000fe20000000005 */
[----:B------:R-:W-:-:S04]  /*0690*/  MOV R5, UR18 ;  /* 0x0000001200057c02 */ /* 0x000fc80008000f00 */
[----:B------:R-:W-:Y:S01]  /*06a0*/  LEA R0, R5, R0, 0x3 ;  /* 0x0000000005007211 */ /* 0x000fe200078e18ff */
[----:B------:R-:W-:Y:S01]  /*06b0*/  FFMA R25, R27, R10, R26 ;  /* 0x0000000a1b197223 */ /* 0x000fe2000000001a */
[----:B------:R-:W-:Y:S06]  /*06c0*/  BRA.U UP0, `(.L_x_1) ;  /* 0xfffffffd00307547 */ /* 0x000fec000b83ffff */
.L_x_0:
[----:B------:R-:W-:-:S04]  /*06d0*/  ULOP3.LUT UR6, UR18, 0x7, URZ, 0xc0, !UPT ;  /* 0x0000000712067892 */ /* 0x000fc8000f8ec0ff */
[----:B------:R-:W-:-:S09]  /*06e0*/  UISETP.NE.AND UP0, UPT, UR6, URZ, UPT ;  /* 0x000000ff0600728c */ /* 0x000fd2000bf05270 */
[----:B------:R-:W-:Y:S05]  /*06f0*/  BRA.U !UP0, `(.L_x_2) ;  /* 0x0000000508387547 */ /* 0x000fea000b800000 */
[----:B------:R-:W-:Y:S02]  /*0700*/  UISETP.GE.U32.AND UP0, UPT, UR6, 0x4, UPT ;  /* 0x000000040600788c */ /* 0x000fe4000bf06070 */
[----:B------:R-:W-:-:S04]  /*0710*/  ULOP3.LUT UR5, UR18, 0x3, URZ, 0xc0, !UPT ;  /* 0x0000000312057892 */ /* 0x000fc8000f8ec0ff */
[----:B------:R-:W-:-:S03]  /*0720*/  UISETP.NE.AND UP1, UPT, UR5, URZ, UPT ;  /* 0x000000ff0500728c */ /* 0x000fc6000bf25270 */
[----:B------:R-:W-:Y:S08]  /*0730*/  BRA.U !UP0, `(.L_x_3) ;  /* 0x00000001087c7547 */ /* 0x000ff0000b800000 */
[----:B------:R-:W0:Y:S01]  /*0740*/  LDC.64 R4, c[0x0][0x388] ;  /* 0x0000e200ff047b82 */ /* 0x000e220000000a00 */
[----:B------:R-:W1:Y:S01]  /*0750*/  LDCU.64 UR6, c[0x0][0x380] ;  /* 0x00007000ff0677ac */ /* 0x000e620008000a00 */
[----:B------:R-:W-:Y:S01]  /*0760*/  MOV R0, UR4 ;  /* 0x0000000400007c02 */ /* 0x000fe20008000f00 */
[----:B------:R-:W-:Y:S01]  /*0770*/  VIADD R3, R15, UR4 ;  /* 0x000000040f037c36 */ /* 0x000fe20008000000 */
[----:B------:R-:W-:-:S03]  /*0780*/  MOV R11, UR18 ;  /* 0x00000012000b7c02 */ /* 0x000fc60008000f00 */
[----:B------:R-:W-:Y:S01]  /*0790*/  IMAD R9, R0, UR18, R13 ;  /* 0x0000001200097c24 */ /* 0x000fe2000f8e020d */
[----:B------:R-:W2:Y:S01]  /*07a0*/  LDC.64 R6, c[0x0][0x380] ;  /* 0x0000e000ff067b82 */ /* 0x000ea20000000a00 */
[----:B------:R-:W-:Y:S02]  /*07b0*/  IADD3 R0, P0, PT, R15, UR4, RZ ;  /* 0x000000040f007c10 */ /* 0x000fe4000ff1e0ff */
[----:B------:R-:W-:Y:S01]  /*07c0*/  MOV R17, UR18 ;  /* 0x0000001200117c02 */ /* 0x000fe20008000f00 */
[----:B0-----:R-:W-:Y:S01]  /*07d0*/  IMAD.WIDE R4, R9, 0x4, R4 ;  /* 0x0000000409047825 */ /* 0x001fe200078e0204 */
[----:B------:R-:W-:-:S05]  /*07e0*/  MOV R9, UR18 ;  /* 0x0000001200097c02 */ /* 0x000fca0008000f00 */
[----:B------:R-:W-:Y:S02]  /*07f0*/  IMAD.WIDE R8, R9, 0x4, R4 ;  /* 0x0000000409087825 */ /* 0x000fe400078e0204 */
[----:B------:R-:W3:Y:S02]  /*0800*/  LDG.E R4, desc[UR16][R4.64] ;  /* 0x0000001004047981 */ /* 0x000ee4000c1e1900 */
[----:B--2---:R-:W-:Y:S01]  /*0810*/  IMAD.WIDE.U32 R6, R3, 0x4, R6 ;  /* 0x0000000403067825 */ /* 0x004fe200078e0006 */
[----:B------:R-:W-:Y:S02]  /*0820*/  IADD3.X R3, PT, PT, RZ, RZ, RZ, P0, !PT ;  /* 0x000000ffff037210 */ /* 0x000fe400007fe4ff */
[C---:B-1----:R-:W-:Y:S01]  /*0830*/  LEA R2, P0, R0.reuse, UR6, 0x2 ;  /* 0x0000000600027c11 */ /* 0x042fe2000f8010ff */
[----:B------:R-:W-:Y:S02]  /*0840*/  IMAD.WIDE R10, R11, 0x4, R8 ;  /* 0x000000040b0a7825 */ /* 0x000fe400078e0208 */
[----:B------:R-:W3:Y:S01]  /*0850*/  LDG.E R6, desc[UR16][R6.64] ;  /* 0x0000001006067981 */ /* 0x000ee2000c1e1900 */
[----:B------:R-:W-:-:S03]  /*0860*/  LEA.HI.X R3, R0, UR7, R3, 0x2, P0 ;  /* 0x0000000700037c11 */ /* 0x000fc600080f1403 */
[----:B------:R-:W2:Y:S01]  /*0870*/  LDG.E R0, desc[UR16][R8.64] ;  /* 0x0000001008007981 */ /* 0x000ea2000c1e1900 */
[----:B------:R-:W-:-:S03]  /*0880*/  IMAD.WIDE R16, R17, 0x4, R10 ;  /* 0x0000000411107825 */ /* 0x000fc600078e020a */
[----:B------:R-:W2:Y:S04]  /*0890*/  LDG.E R19, desc[UR16][R2.64+0x4] ;  /* 0x0000041002137981 */ /* 0x000ea8000c1e1900 */
[----:B------:R-:W4:Y:S04]  /*08a0*/  LDG.E R14, desc[UR16][R10.64] ;  /* 0x000000100a0e7981 */ /* 0x000f28000c1e1900 */
[----:B------:R-:W4:Y:S04]  /*08b0*/  LDG.E R21, desc[UR16][R2.64+0x8] ;  /* 0x0000081002157981 */ /* 0x000f28000c1e1900 */
[----:B------:R-:W5:Y:S04]  /*08c0*/  LDG.E R23, desc[UR16][R2.64+0xc] ;  /* 0x00000c1002177981 */ /* 0x000f68000c1e1900 */
[----:B------:R-:W5:Y:S01]  /*08d0*/  LDG.E R16, desc[UR16][R16.64] ;  /* 0x0000001010107981 */ /* 0x000f62000c1e1900 */
[----:B------:R-:W-:Y:S01]  /*08e0*/  UIADD3 UR4, UPT, UPT, UR4, 0x4, URZ ;  /* 0x0000000404047890 */ /* 0x000fe2000fffe0ff */
[----:B---3--:R-:W-:-:S04]  /*08f0*/  FFMA R6, R6, R4, R25 ;  /* 0x0000000406067223 */ /* 0x008fc80000000019 */
[----:B--2---:R-:W-:-:S04]  /*0900*/  FFMA R0, R19, R0, R6 ;  /* 0x0000000013007223 */ /* 0x004fc80000000006 */
[----:B----4-:R-:W-:-:S04]  /*0910*/  FFMA R0, R21, R14, R0 ;  /* 0x0000000e15007223 */ /* 0x010fc80000000000 */
[----:B-----5:R-:W-:-:S07]  /*0920*/  FFMA R25, R23, R16, R0 ;  /* 0x0000001017197223 */ /* 0x020fce0000000000 */
.L_x_3:
[----:B------:R-:W-:Y:S05]  /*0930*/  BRA.U !UP1, `(.L_x_2) ;  /* 0x0000000109a87547 */ /* 0x000fea000b800000 */
[----:B------:R-:W-:Y:S01]  /*0940*/  UISETP.NE.AND UP0, UPT, UR5, 0x1, UPT ;  /* 0x000000010500788c */ /* 0x000fe2000bf05270 */
[----:B------:R-:W-:Y:S01]  /*0950*/  MOV R0, UR4 ;  /* 0x0000000400007c02 */ /* 0x000fe20008000f00 */
[----:B------:R-:W-:Y:S02]  /*0960*/  ULOP3.LUT UR5, UR18, 0x1, URZ, 0xc0, !UPT ;  /* 0x0000000112057892 */ /* 0x000fe4000f8ec0ff */
[----:B------:R-:W-:Y:S02]  /*0970*/  MOV R17, UR18 ;  /* 0x0000001200117c02 */ /* 0x000fe40008000f00 */
[----:B------:R-:W-:Y:S01]  /*0980*/  UISETP.NE.U32.AND UP1, UPT, UR5, 0x1, UPT ;  /* 0x000000010500788c */ /* 0x000fe2000bf25070 */
[----:B------:R-:W-:-:S04]  /*0990*/  PLOP3.LUT P1, PT, PT, PT, UP0, 0x80, 0x8 ;  /* 0x000000000008781c */ /* 0x000fc80003f2f008 */
[----:B------:R-:W0:Y:S01]  /*09a0*/  @UP0 LDCU.128 UR8, c[0x0][0x380] ;  /* 0x00007000ff0807ac */ /* 0x000e220008000c00 */
[----:B------:R-:W-:Y:S01]  /*09b0*/  PLOP3.LUT P0, PT, PT, PT, UP1, 0x80, 0x8 ;  /* 0x000000000008781c */ /* 0x000fe20003f0f018 */
[----:B------:R-:W1:Y:S04]  /*09c0*/  @UP0 LDCU.64 UR6, c[0x0][0x380] ;  /* 0x00007000ff0607ac */ /* 0x000e680008000a00 */
[----:B------:R-:W2:Y:S03]  /*09d0*/  @!UP1 LDCU.128 UR12, c[0x0][0x380] ;  /* 0x00007000ff0c97ac */ /* 0x000ea60008000c00 */
[C---:B------:R-:W-:Y:S01]  /*09e0*/  @P1 VIADD R3, R15.reuse, UR4 ;  /* 0x000000040f031c36 */ /* 0x040fe20008000000 */
[----:B------:R-:W-:Y:S01]  /*09f0*/  @P1 IADD3 R6, P2, PT, R15, UR4, RZ ;  /* 0x000000040f061c10 */ /* 0x000fe2000ff5e0ff */
[----:B------:R-:W-:-:S03]  /*0a00*/  @UP0 UIADD3 UR4, UPT, UPT, UR4, 0x2, URZ ;  /* 0x0000000204040890 */ /* 0x000fc6000fffe0ff */
[----:B------:R-:W-:Y:S02]  /*0a10*/  @P1 IADD3.X R7, PT, PT, RZ, RZ, RZ, P2, !PT ;  /* 0x000000ffff071210 */ /* 0x000fe400017fe4ff */
[----:B0-----:R-:W-:Y:S01]  /*0a20*/  MOV R10, UR8 ;  /* 0x00000008000a7c02 */ /* 0x001fe20008000f00 */
[----:B------:R-:W-:Y:S01]  /*0a30*/  IMAD.U32 R5, RZ, RZ, UR11 ;  /* 0x0000000bff057e24 */ /* 0x000fe2000f8e00ff */
[----:B------:R-:W-:Y:S02]  /*0a40*/  MOV R11, UR9 ;  /* 0x00000009000b7c02 */ /* 0x000fe40008000f00 */
[----:B------:R-:W-:Y:S02]  /*0a50*/  MOV R4, UR10 ;  /* 0x0000000a00047c02 */ /* 0x000fe40008000f00 */
[----:B-1----:R-:W-:Y:S01]  /*0a60*/  @P1 LEA R2, P2, R6, UR6, 0x2 ;  /* 0x0000000606021c11 */ /* 0x002fe2000f8410ff */
[----:B------:R-:W-:-:S04]  /*0a70*/  @P1 IMAD.WIDE.U32 R10, R3, 0x4, R10 ;  /* 0x00000004030a1825 */ /* 0x000fc800078e000a */
[----:B------:R-:W-:Y:S01]  /*0a80*/  @P1 IMAD R3, R0, UR18, R13 ;  /* 0x0000001200031c24 */ /* 0x000fe2000f8e020d */
[----:B------:R-:W-:Y:S01]  /*0a90*/  MOV R14, UR4 ;  /* 0x00000004000e7c02 */ /* 0x000fe20008000f00 */
[----:B--2---:R-:W-:Y:S01]  /*0aa0*/  IMAD.U32 R9, RZ, RZ, UR13 ;  /* 0x0000000dff097e24 */ /* 0x004fe2000f8e00ff */
[----:B------:R-:W-:Y:S01]  /*0ab0*/  MOV R8, UR12 ;  /* 0x0000000c00087c02 */ /* 0x000fe20008000f00 */
[----:B------:R-:W-:Y:S01]  /*0ac0*/  @P1 IMAD.WIDE R4, R3, 0x4, R4 ;  /* 0x0000000403041825 */ /* 0x000fe200078e0204 */
[----:B------:R-:W-:Y:S01]  /*0ad0*/  @P1 LEA.HI.X R3, R6, UR7, R7, 0x2, P2 ;  /* 0x0000000706031c11 */ /* 0x000fe200090f1407 */
[----:B------:R-:W2:Y:S01]  /*0ae0*/  @P1 LDG.E R0, desc[UR16][R10.64] ;  /* 0x000000100a001981 */ /* 0x000ea2000c1e1900 */
[----:B------:R-:W-:Y:S01]  /*0af0*/  @!P0 IADD3 R19, PT, PT, R15, UR4, RZ ;  /* 0x000000040f138c10 */ /* 0x000fe2000fffe0ff */
[----:B------:R-:W-:Y:S01]  /*0b00*/  @!P0 IMAD R13, R14, UR18, R13 ;  /* 0x000000120e0d8c24 */ /* 0x000fe2000f8e020d */
[----:B------:R-:W-:Y:S01]  /*0b10*/  MOV R6, UR14 ;  /* 0x0000000e00067c02 */ /* 0x000fe20008000f00 */
[----:B------:R-:W-:Y:S01]  /*0b20*/  @P1 IMAD.WIDE R16, R17, 0x4, R4 ;  /* 0x0000000411101825 */ /* 0x000fe200078e0204 */
[----:B------:R-:W-:Y:S01]  /*0b30*/  MOV R7, UR15 ;  /* 0x0000000f00077c02 */ /* 0x000fe20008000f00 */
[----:B------:R-:W2:Y:S02]  /*0b40*/  @P1 LDG.E R4, desc[UR16][R4.64] ;  /* 0x0000001004041981 */ /* 0x000ea4000c1e1900 */
[----:B------:R-:W-:-:S02]  /*0b50*/  @!P0 IMAD.WIDE.U32 R8, R19, 0x4, R8 ;  /* 0x0000000413088825 */ /* 0x000fc400078e0008 */
[----:B------:R-:W3:Y:S02]  /*0b60*/  @P1 LDG.E R16, desc[UR16][R16.64] ;  /* 0x0000001010101981 */ /* 0x000ee4000c1e1900 */
[----:B------:R-:W-:Y:S02]  /*0b70*/  @!P0 IMAD.WIDE R6, R13, 0x4, R6 ;  /* 0x000000040d068825 */ /* 0x000fe400078e0206 */
[----:B------:R-:W3:Y:S04]  /*0b80*/  @P1 LDG.E R3, desc[UR16][R2.64+0x4] ;  /* 0x0000041002031981 */ /* 0x000ee8000c1e1900 */
[----:B------:R-:W4:Y:S04]  /*0b90*/  @!P0 LDG.E R8, desc[UR16][R8.64] ;  /* 0x0000001008088981 */ /* 0x000f28000c1e1900 */
[----:B------:R-:W4:Y:S01]  /*0ba0*/  @!P0 LDG.E R6, desc[UR16][R6.64] ;  /* 0x0000001006068981 */ /* 0x000f22000c1e1900 */
[----:B--2---:R-:W-:-:S04]  /*0bb0*/  @P1 FFMA R0, R0, R4, R25 ;  /* 0x0000000400001223 */ /* 0x004fc80000000019 */
[----:B---3--:R-:W-:-:S04]  /*0bc0*/  @P1 FFMA R25, R3, R16, R0 ;  /* 0x0000001003191223 */ /* 0x008fc80000000000 */
[----:B----4-:R-:W-:-:S07]  /*0bd0*/  @!P0 FFMA R25, R8, R6, R25 ;  /* 0x0000000608198223 */ /* 0x010fce0000000019 */
.L_x_2:
[----:B------:R-:W0:Y:S01]  /*0be0*/  LDC.64 R2, c[0x0][0x390] ;  /* 0x0000e400ff027b82 */ /* 0x000e220000000a00 */
[----:B------:R-:W-:-:S05]  /*0bf0*/  IADD3 R15, PT, PT, R12, R15, RZ ;  /* 0x0000000f0c0f7210 */ /* 0x000fca0007ffe0ff */
[----:B0-----:R-:W-:-:S05]  /*0c00*/  IMAD.WIDE R2, R15, 0x4, R2 ;  /* 0x000000040f027825 */ /* 0x001fca00078e0202 */
[----:B------:R-:W-:Y:S01]  /*0c10*/  STG.E desc[UR16][R2.64], R25 ;  /* 0x0000001902007986 */ /* 0x000fe2000c101910 */
[----:B------:R-:W-:Y:S05]  /*0c20*/  EXIT ;  /* 0x000000000000794d */ /* 0x000fea0003800000 */
.L_x_4:
[----:B------:R-:W-:-:S00]  /*0c30*/  BRA `(.L_x_4) ;  /* 0xfffffffc00fc7947 */ /* 0x000fc0000383ffff */
[----:B------:R-:W-:-:S00]  /*0c40*/  NOP ;  /* 0x0000000000007918 */ /* 0x000fc00000000000 */
        /* <DEDUP_REMOVED lines=11> */
.L_x_5:


//--------------------- .nv.shared.reserved.0     --------------------------
	.section	.nv.shared.reserved.0,"aw",@nobits
	.weak		__nv_reservedSMEM_offset_0_alias
	.size		__nv_reservedSMEM_offset_0_alias, 0, 64
	.other		__nv_reservedSMEM_offset_0_alias,@"STO_CUDA_RESERVED_SHARED STV_DEFAULT"
__nv_reservedSMEM_offset_0_alias:
	.zero		0
	.zero		64


//--------------------- .nv.constant0._Z2k1PKfS0_Pfii --------------------------
	.section	.nv.constant0._Z2k1PKfS0_Pfii,"a",@progbits
	.sectionflags	@""
	.align	4
.nv.constant0._Z2k1PKfS0_Pfii:
	.zero		928


//--------------------- SYMBOLS --------------------------

	.type		.nv.reservedSmem.offset0,@object
	.size		.nv.reservedSmem.offset0,0x4
